	.headerflags	@"EF_CUDA_TEXMODE_UNIFIED EF_CUDA_64BIT_ADDRESS EF_CUDA_ACCELERATORS EF_CUDA_SM90 EF_CUDA_VIRTUAL_SM(EF_CUDA_SM90)"
	.elftype	@"ET_EXEC"


//--------------------- .nv.info                  --------------------------
	.section	.nv.info,"",@"SHT_CUDA_INFO"
	.align	4


	//----- nvinfo : EIATTR_REGCOUNT
	.align		4
        /*0000*/ 	.byte	0x04, 0x2f
        /*0002*/ 	.short	(.L_1 - .L_0)
	.align		4
.L_0:
        /*0004*/ 	.word	index@(triton_poi_fused_convolution_8)
        /*0008*/ 	.word	0x00000020


	//----- nvinfo : EIATTR_MIN_STACK_SIZE
	.align		4
.L_1:
        /*000c*/ 	.byte	0x04, 0x12
        /*000e*/ 	.short	(.L_3 - .L_2)
	.align		4
.L_2:
        /*0010*/ 	.word	index@(triton_poi_fused_convolution_8)
        /*0014*/ 	.word	0x00000000


	//----- nvinfo : EIATTR_FRAME_SIZE
	.align		4
.L_3:
        /*0018*/ 	.byte	0x04, 0x11
        /*001a*/ 	.short	(.L_5 - .L_4)
	.align		4
.L_4:
        /*001c*/ 	.word	index@(triton_poi_fused_convolution_8)
        /*0020*/ 	.word	0x00000000


	//----- nvinfo : EIATTR_MIN_STACK_SIZE
	.align		4
.L_5:
        /*0024*/ 	.byte	0x04, 0x12
        /*0026*/ 	.short	(.L_7 - .L_6)
	.align		4
.L_6:
        /*0028*/ 	.word	index@(triton_poi_fused_convolution_8)
        /*002c*/ 	.word	0x00000000
.L_7:


//--------------------- .nv.info.triton_poi_fused_convolution_8 --------------------------
	.section	.nv.info.triton_poi_fused_convolution_8,"",@"SHT_CUDA_INFO"
	.sectionflags	@""
	.align	4


	//----- nvinfo : EIATTR_CUDA_API_VERSION
	.align		4
        /*0000*/ 	.byte	0x04, 0x37
        /*0002*/ 	.short	(.L_9 - .L_8)
.L_8:
        /*0004*/ 	.word	0x0000007c


	//----- nvinfo : EIATTR_KPARAM_INFO
	.align		4
.L_9:
        /*0008*/ 	.byte	0x04, 0x17
        /*000a*/ 	.short	(.L_11 - .L_10)
.L_10:
        /*000c*/ 	.word	0x00000000
        /*0010*/ 	.short	0x0004
        /*0012*/ 	.short	0x001c
        /*0014*/ 	.byte	0x00, 0xf0, 0x11, 0x00


	//----- nvinfo : EIATTR_KPARAM_INFO
	.align		4
.L_11:
        /*0018*/ 	.byte	0x04, 0x17
        /*001a*/ 	.short	(.L_13 - .L_12)
.L_12:
        /*001c*/ 	.word	0x00000000
        /*0020*/ 	.short	0x0003
        /*0022*/ 	.short	0x0018
        /*0024*/ 	.byte	0x00, 0xf0, 0x11, 0x00


	//----- nvinfo : EIATTR_KPARAM_INFO
	.align		4
.L_13:
        /*0028*/ 	.byte	0x04, 0x17
        /*002a*/ 	.short	(.L_15 - .L_14)
.L_14:
        /*002c*/ 	.word	0x00000000
        /*0030*/ 	.short	0x0002
        /*0032*/ 	.short	0x0010
        /*0034*/ 	.byte	0x00, 0xf4, 0x21, 0x00


	//----- nvinfo : EIATTR_KPARAM_INFO
	.align		4
.L_15:
        /*0038*/ 	.byte	0x04, 0x17
        /*003a*/ 	.short	(.L_17 - .L_16)
.L_16:
        /*003c*/ 	.word	0x00000000
        /*0040*/ 	.short	0x0001
        /*0042*/ 	.short	0x0008
        /*0044*/ 	.byte	0x00, 0xf4, 0x21, 0x00


	//----- nvinfo : EIATTR_KPARAM_INFO
	.align		4
.L_17:
        /*0048*/ 	.byte	0x04, 0x17
        /*004a*/ 	.short	(.L_19 - .L_18)
.L_18:
        /*004c*/ 	.word	0x00000000
        /*0050*/ 	.short	0x0000
        /*0052*/ 	.short	0x0000
        /*0054*/ 	.byte	0x00, 0xf4, 0x21, 0x00


	//----- nvinfo : EIATTR_SPARSE_MMA_MASK
	.align		4
.L_19:
        /*0058*/ 	.byte	0x03, 0x50
        /*005a*/ 	.short	0x0000


	//----- nvinfo : EIATTR_MAXREG_COUNT
	.align		4
        /*005c*/ 	.byte	0x03, 0x1b
        /*005e*/ 	.short	0x00ff


	//----- nvinfo : EIATTR_EXIT_INSTR_OFFSETS
	.align		4
        /*0060*/ 	.byte	0x04, 0x1c
        /*0062*/ 	.short	(.L_21 - .L_20)


	//   ....[0]....
.L_20:
        /*0064*/ 	.word	0x000005e0


	//   ....[1]....
        /*0068*/ 	.word	0x00000600


	//----- nvinfo : EIATTR_REQNTID
	.align		4
.L_21:
        /*006c*/ 	.byte	0x04, 0x10
        /*006e*/ 	.short	(.L_23 - .L_22)
.L_22:
        /*0070*/ 	.word	0x00000080
        /*0074*/ 	.word	0x00000001
        /*0078*/ 	.word	0x00000001


	//----- nvinfo : EIATTR_CBANK_PARAM_SIZE
	.align		4
.L_23:
        /*007c*/ 	.byte	0x03, 0x19
        /*007e*/ 	.short	0x0020


	//----- nvinfo : EIATTR_PARAM_CBANK
	.align		4
        /*0080*/ 	.byte	0x04, 0x0a
        /*0082*/ 	.short	(.L_25 - .L_24)
	.align		4
.L_24:
        /*0084*/ 	.word	index@(.nv.constant0.triton_poi_fused_convolution_8)
        /*0088*/ 	.short	0x0210
        /*008a*/ 	.short	0x0020


	//----- nvinfo : EIATTR_SW_WAR
	.align		4
.L_25:
        /*008c*/ 	.byte	0x04, 0x36
        /*008e*/ 	.short	(.L_27 - .L_26)
.L_26:
        /*0090*/ 	.word	0x00000008
.L_27:


//--------------------- .nv.callgraph             --------------------------
	.section	.nv.callgraph,"",@"SHT_CUDA_CALLGRAPH"
	.align	4
	.sectionentsize	8
	.align		4
        /*0000*/ 	.word	0x00000000
	.align		4
        /*0004*/ 	.word	0xffffffff
	.align		4
        /*0008*/ 	.word	0x00000000
	.align		4
        /*000c*/ 	.word	0xfffffffe
	.align		4
        /*0010*/ 	.word	0x00000000
	.align		4
        /*0014*/ 	.word	0xfffffffd
	.align		4
        /*0018*/ 	.word	0x00000000
	.align		4
        /*001c*/ 	.word	0xfffffffc


//--------------------- .text.triton_poi_fused_convolution_8 --------------------------
	.section	.text.triton_poi_fused_convolution_8,"ax",@progbits
	.sectionflags	@"SHF_BARRIERS=1"
	.align	128
        .global         triton_poi_fused_convolution_8
        .type           triton_poi_fused_convolution_8,@function
        .size           triton_poi_fused_convolution_8,(.L_x_1 - triton_poi_fused_convolution_8)
        .other          triton_poi_fused_convolution_8,@"STO_CUDA_ENTRY STV_DEFAULT"
triton_poi_fused_convolution_8:
.text.triton_poi_fused_convolution_8:
[----:B------:R-:W0:Y:S02]  /*0000*/  LDC R1, c[0x0][0x28] ;  /* 0x00000a00ff017b82 */ /* 0x000e240000000800 */
[----:B------:R-:W1:Y:S01]  /*0010*/  S2R R22, SR_CTAID.Y ;  /* 0x0000000000167919 */ /* 0x000e620000002600 */
[----:B------:R-:W2:Y:S01]  /*0020*/  LDC.64 R2, c[0x0][0x210] ;  /* 0x00008400ff027b82 */ /* 0x000ea20000000a00 */
[----:B------:R-:W-:Y:S02]  /*0030*/  CS2R R8, SRZ ;  /* 0x0000000000087805 */ /* 0x000fe4000001ff00 */
[----:B------:R-:W-:Y:S01]  /*0040*/  CS2R R10, SRZ ;  /* 0x00000000000a7805 */ /* 0x000fe2000001ff00 */
[----:B------:R-:W3:Y:S01]  /*0050*/  S2R R12, SR_TID.X ;  /* 0x00000000000c7919 */ /* 0x000ee20000002100 */
[----:B------:R-:W-:Y:S01]  /*0060*/  ULDC.64 UR6, c[0x0][0x208] ;  /* 0x0000820000067ab9 */ /* 0x000fe20000000a00 */
[----:B------:R-:W4:Y:S01]  /*0070*/  S2R R0, SR_CTAID.X ;  /* 0x0000000000007919 */ /* 0x000f220000002500 */
[----:B-1----:R-:W-:Y:S02]  /*0080*/  IMAD.SHL.U32 R22, R22, 0x20, RZ ;  /* 0x0000002016167824 */ /* 0x002fe400078e00ff */
[----:B---3--:R-:W-:Y:S01]  /*0090*/  IMAD.SHL.U32 R29, R12, 0x4, RZ ;  /* 0x000000040c1d7824 */ /* 0x008fe200078e00ff */
[----:B------:R-:W-:Y:S01]  /*00a0*/  SHF.R.U32.HI R27, RZ, 0x3, R12 ;  /* 0x00000003ff1b7819 */ /* 0x000fe2000001160c */
[----:B----4-:R-:W-:-:S03]  /*00b0*/  IMAD.SHL.U32 R0, R0, 0x20, RZ ;  /* 0x0000002000007824 */ /* 0x010fc600078e00ff */
[----:B------:R-:W-:Y:S02]  /*00c0*/  LOP3.LUT R4, R22, 0x1c, R29, 0xf8, !PT ;  /* 0x0000001c16047812 */ /* 0x000fe400078ef81d */
[----:B------:R-:W-:Y:S02]  /*00d0*/  SGXT.U32 R27, R27, 0x4 ;  /* 0x000000041b1b781a */ /* 0x000fe40000000000 */
[----:B------:R-:W-:Y:S02]  /*00e0*/  SHF.R.S32.HI R5, RZ, 0x1f, R4 ;  /* 0x0000001fff057819 */ /* 0x000fe40000011404 */
[----:B------:R-:W-:Y:S02]  /*00f0*/  ISETP.GE.AND P0, PT, R4, 0x200, PT ;  /* 0x000002000400780c */ /* 0x000fe40003f06270 */
[----:B------:R-:W-:Y:S02]  /*0100*/  LEA.HI R5, R5, R4, RZ, 0x7 ;  /* 0x0000000405057211 */ /* 0x000fe400078f38ff */
[----:B------:R-:W-:-:S02]  /*0110*/  LOP3.LUT R25, R0, R27, RZ, 0xfc, !PT ;  /* 0x0000001b00197212 */ /* 0x000fc400078efcff */
[----:B------:R-:W-:Y:S01]  /*0120*/  LOP3.LUT R23, R0, 0x10, R27, 0xfe, !PT ;  /* 0x0000001000177812 */ /* 0x000fe200078efe1b */
[C---:B------:R-:W-:Y:S01]  /*0130*/  IMAD.SHL.U32 R6, R5.reuse, 0x100, RZ ;  /* 0x0000010005067824 */ /* 0x040fe200078e00ff */
[----:B------:R-:W-:Y:S02]  /*0140*/  LOP3.LUT R5, R5, 0xffffff80, RZ, 0xc0, !PT ;  /* 0xffffff8005057812 */ /* 0x000fe400078ec0ff */
[----:B------:R-:W-:Y:S02]  /*0150*/  ISETP.LT.AND P2, PT, R25, 0x100, !P0 ;  /* 0x000001001900780c */ /* 0x000fe40004741270 */
[----:B------:R-:W-:Y:S02]  /*0160*/  LOP3.LUT R6, R6, 0xffff8000, RZ, 0xc0, !PT ;  /* 0xffff800006067812 */ /* 0x000fe400078ec0ff */
[----:B------:R-:W-:Y:S02]  /*0170*/  ISETP.LT.AND P0, PT, R23, 0x100, !P0 ;  /* 0x000001001700780c */ /* 0x000fe40004701270 */
[----:B------:R-:W-:-:S02]  /*0180*/  IADD3 R6, R6, R4, -R5 ;  /* 0x0000000406067210 */ /* 0x000fc40007ffe805 */
[----:B------:R-:W-:-:S03]  /*0190*/  CS2R R4, SRZ ;  /* 0x0000000000047805 */ /* 0x000fc6000001ff00 */
[--C-:B------:R-:W-:Y:S02]  /*01a0*/  IMAD R25, R25, 0x80, R6.reuse ;  /* 0x0000008019197824 */ /* 0x100fe400078e0206 */
[----:B------:R-:W-:Y:S01]  /*01b0*/  IMAD R23, R23, 0x80, R6 ;  /* 0x0000008017177824 */ /* 0x000fe200078e0206 */
[----:B------:R-:W-:Y:S01]  /*01c0*/  CS2R R6, SRZ ;  /* 0x0000000000067805 */ /* 0x000fe2000001ff00 */
[----:B--2---:R-:W-:-:S04]  /*01d0*/  IMAD.WIDE R14, R25, 0x4, R2 ;  /* 0x00000004190e7825 */ /* 0x004fc800078e0202 */
[----:B------:R-:W-:Y:S01]  /*01e0*/  IMAD.WIDE R16, R23, 0x4, R2 ;  /* 0x0000000417107825 */ /* 0x000fe200078e0202 */
[----:B------:R1:W2:Y:S04]  /*01f0*/  @P2 LDG.E.EL.128 R8, desc[UR6][R14.64] ;  /* 0x000000060e082981 */ /* 0x0002a8000c2e1d00 */
[----:B------:R3:W4:Y:S01]  /*0200*/  @P0 LDG.E.EL.128 R4, desc[UR6][R16.64] ;  /* 0x0000000610040981 */ /* 0x000722000c2e1d00 */
[----:B------:R-:W5:Y:S01]  /*0210*/  S2UR UR5, SR_CgaCtaId ;  /* 0x00000000000579c3 */ /* 0x000f620000008800 */
[----:B------:R-:W-:Y:S01]  /*0220*/  SHF.R.U32.HI R2, RZ, 0x1, R12 ;  /* 0x00000001ff027819 */ /* 0x000fe2000001160c */
[----:B------:R-:W-:Y:S01]  /*0230*/  IMAD.SHL.U32 R12, R12, 0x80, RZ ;  /* 0x000000800c0c7824 */ /* 0x000fe200078e00ff */
[----:B------:R-:W-:Y:S02]  /*0240*/  UMOV UR4, 0x400 ;  /* 0x0000040000047882 */ /* 0x000fe40000000000 */
[----:B------:R-:W-:-:S02]  /*0250*/  LOP3.LUT R3, R2, 0x3c, RZ, 0xc0, !PT ;  /* 0x0000003c02037812 */ /* 0x000fc400078ec0ff */
[----:B------:R-:W-:Y:S02]  /*0260*/  LOP3.LUT R2, R29, 0x1fc, RZ, 0xc0, !PT ;  /* 0x000001fc1d027812 */ /* 0x000fe400078ec0ff */
[----:B------:R-:W-:Y:S02]  /*0270*/  LOP3.LUT R18, R12, 0x380, RZ, 0xc0, !PT ;  /* 0x000003800c127812 */ /* 0x000fe400078ec0ff */
[----:B-1----:R-:W-:Y:S02]  /*0280*/  LOP3.LUT R15, R2, 0x200, RZ, 0xfc, !PT ;  /* 0x00000200020f7812 */ /* 0x002fe400078efcff */
[C---:B------:R-:W-:Y:S02]  /*0290*/  LOP3.LUT R13, R18.reuse, 0x20, RZ, 0xfc, !PT ;  /* 0x00000020120d7812 */ /* 0x040fe400078efcff */
[----:B------:R-:W-:Y:S02]  /*02a0*/  SHF.R.U32.HI R15, RZ, 0x3, R15 ;  /* 0x00000003ff0f7819 */ /* 0x000fe4000001160f */
[----:B------:R-:W-:-:S02]  /*02b0*/  LOP3.LUT R12, R18, R27, RZ, 0xfc, !PT ;  /* 0x0000001b120c7212 */ /* 0x000fc400078efcff */
[----:B------:R-:W-:Y:S02]  /*02c0*/  LOP3.LUT R14, R18, 0x40, RZ, 0xfc, !PT ;  /* 0x00000040120e7812 */ /* 0x000fe400078efcff */
[----:B---3--:R-:W-:Y:S02]  /*02d0*/  LOP3.LUT R16, R15, 0x7c, RZ, 0xc0, !PT ;  /* 0x0000007c0f107812 */ /* 0x008fe400078ec0ff */
[----:B------:R-:W-:Y:S01]  /*02e0*/  LOP3.LUT R29, R0, 0x1c, R29, 0xf8, !PT ;  /* 0x0000001c001d7812 */ /* 0x000fe200078ef81d */
[----:B-----5:R-:W-:Y:S01]  /*02f0*/  UPRMT UR4, UR5, 0x654, UR4 ;  /* 0x0000065405047896 */ /* 0x020fe20008000004 */
[----:B------:R-:W-:Y:S02]  /*0300*/  LOP3.LUT R0, R22, R27, RZ, 0xfc, !PT ;  /* 0x0000001b16007212 */ /* 0x000fe400078efcff */
[----:B------:R-:W-:Y:S02]  /*0310*/  ISETP.GE.AND P1, PT, R29, 0x100, PT ;  /* 0x000001001d00780c */ /* 0x000fe40003f26270 */
[----:B------:R-:W-:Y:S01]  /*0320*/  LOP3.LUT R22, R22, 0x10, R27, 0xfe, !PT ;  /* 0x0000001016167812 */ /* 0x000fe200078efe1b */
[----:B------:R-:W-:Y:S01]  /*0330*/  VIADD R3, R3, UR4 ;  /* 0x0000000403037c36 */ /* 0x000fe20008000000 */
[----:B------:R-:W-:Y:S01]  /*0340*/  LEA.HI R19, R18, UR4, RZ, 0x1d ;  /* 0x0000000412137c11 */ /* 0x000fe2000f8fe8ff */
[----:B------:R-:W-:Y:S01]  /*0350*/  IMAD R27, R0, 0x100, R29 ;  /* 0x00000100001b7824 */ /* 0x000fe200078e021d */
[----:B------:R-:W-:Y:S01]  /*0360*/  LOP3.LUT R18, R18, 0x60, RZ, 0xfc, !PT ;  /* 0x0000006012127812 */ /* 0x000fe200078efcff */
[----:B------:R-:W-:Y:S01]  /*0370*/  IMAD R26, R2, 0x4, R3 ;  /* 0x00000004021a7824 */ /* 0x000fe200078e0203 */
[----:B------:R-:W-:Y:S01]  /*0380*/  LEA.HI R13, R13, UR4, RZ, 0x1d ;  /* 0x000000040d0d7c11 */ /* 0x000fe2000f8fe8ff */
[----:B------:R-:W-:Y:S01]  /*0390*/  IMAD R19, R12, 0x4, R19 ;  /* 0x000000040c137824 */ /* 0x000fe200078e0213 */
[----:B------:R-:W-:Y:S01]  /*03a0*/  LEA.HI R15, R14, UR4, RZ, 0x1d ;  /* 0x000000040e0f7c11 */ /* 0x000fe2000f8fe8ff */
[----:B------:R-:W-:Y:S01]  /*03b0*/  IMAD R29, R22, 0x100, R29 ;  /* 0x00000100161d7824 */ /* 0x000fe200078e021d */
[----:B------:R-:W-:Y:S01]  /*03c0*/  LEA.HI R17, R18, UR4, RZ, 0x1d ;  /* 0x0000000412117c11 */ /* 0x000fe2000f8fe8ff */
[----:B------:R-:W-:Y:S01]  /*03d0*/  IMAD R20, R12, 0x4, R13 ;  /* 0x000000040c147824 */ /* 0x000fe200078e020d */
[----:B------:R-:W-:Y:S01]  /*03e0*/  ISETP.LT.AND P3, PT, R0, 0x200, !P1 ;  /* 0x000002000000780c */ /* 0x000fe20004f61270 */
[----:B------:R-:W-:Y:S01]  /*03f0*/  IMAD R21, R12, 0x4, R15 ;  /* 0x000000040c157824 */ /* 0x000fe200078e020f */
[----:B------:R-:W-:Y:S01]  /*0400*/  ISETP.LT.AND P1, PT, R22, 0x200, !P1 ;  /* 0x000002001600780c */ /* 0x000fe20004f21270 */
[----:B------:R-:W-:-:S02]  /*0410*/  IMAD R24, R12, 0x4, R17 ;  /* 0x000000040c187824 */ /* 0x000fc400078e0211 */
[----:B------:R-:W-:-:S04]  /*0420*/  VIADD R13, R16, UR4 ;  /* 0x00000004100d7c36 */ /* 0x000fc80008000000 */
[----:B------:R-:W-:Y:S02]  /*0430*/  IMAD R28, R2, 0x4, R13 ;  /* 0x00000004021c7824 */ /* 0x000fe400078e020d */
[----:B------:R-:W1:Y:S01]  /*0440*/  LDC.64 R2, c[0x0][0x218] ;  /* 0x00008600ff027b82 */ /* 0x000e620000000a00 */
[----:B--2---:R-:W-:Y:S04]  /*0450*/  STS [R19], R8 ;  /* 0x0000000813007388 */ /* 0x004fe80000000800 */
[----:B------:R-:W-:Y:S04]  /*0460*/  STS [R20+0x80], R9 ;  /* 0x0000800914007388 */ /* 0x000fe80000000800 */
[----:B------:R-:W-:Y:S04]  /*0470*/  STS [R21+0x100], R10 ;  /* 0x0001000a15007388 */ /* 0x000fe80000000800 */
[----:B------:R-:W-:Y:S04]  /*0480*/  STS [R24+0x180], R11 ;  /* 0x0001800b18007388 */ /* 0x000fe80000000800 */
[----:B----4-:R-:W-:Y:S04]  /*0490*/  STS [R19+0x40], R4 ;  /* 0x0000400413007388 */ /* 0x010fe80000000800 */
[----:B------:R-:W-:Y:S04]  /*04a0*/  STS [R20+0xc0], R5 ;  /* 0x0000c00514007388 */ /* 0x000fe80000000800 */
[----:B------:R2:W-:Y:S04]  /*04b0*/  STS [R21+0x140], R6 ;  /* 0x0001400615007388 */ /* 0x0005e80000000800 */
[----:B------:R3:W-:Y:S01]  /*04c0*/  STS [R24+0x1c0], R7 ;  /* 0x0001c00718007388 */ /* 0x0007e20000000800 */
[----:B------:R-:W-:Y:S08]  /*04d0*/  BAR.SYNC.DEFER_BLOCKING 0x0 ;  /* 0x0000000000007b1d */ /* 0x000ff00000010000 */
[----:B--2---:R-:W3:Y:S01]  /*04e0*/  LDC.64 R20, c[0x0][0x220] ;  /* 0x00008800ff147b82 */ /* 0x004ee20000000a00 */
[----:B------:R-:W-:Y:S04]  /*04f0*/  LDS R12, [R26] ;  /* 0x000000001a0c7984 */ /* 0x000fe80000000800 */
[----:B------:R-:W-:Y:S01]  /*0500*/  LDS R13, [R26+0x4] ;  /* 0x000004001a0d7984 */ /* 0x000fe20000000800 */
[----:B---3--:R-:W-:-:S03]  /*0510*/  IMAD.WIDE R24, R25, 0x4, R20 ;  /* 0x0000000419187825 */ /* 0x008fc600078e0214 */
[----:B------:R-:W-:Y:S01]  /*0520*/  LDS R14, [R26+0x8] ;  /* 0x000008001a0e7984 */ /* 0x000fe20000000800 */
[----:B------:R-:W-:-:S03]  /*0530*/  IMAD.WIDE R20, R23, 0x4, R20 ;  /* 0x0000000417147825 */ /* 0x000fc600078e0214 */
[----:B------:R1:W2:Y:S04]  /*0540*/  LDS R15, [R26+0xc] ;  /* 0x00000c001a0f7984 */ /* 0x0002a80000000800 */
[----:B------:R-:W-:Y:S04]  /*0550*/  LDS R16, [R28+0x800] ;  /* 0x000800001c107984 */ /* 0x000fe80000000800 */
[----:B------:R-:W-:Y:S01]  /*0560*/  LDS R17, [R28+0x804] ;  /* 0x000804001c117984 */ /* 0x000fe20000000800 */
[----:B-1----:R-:W-:-:S03]  /*0570*/  IMAD.WIDE R26, R27, 0x4, R2 ;  /* 0x000000041b1a7825 */ /* 0x002fc600078e0202 */
[----:B------:R-:W-:Y:S01]  /*0580*/  LDS R18, [R28+0x808] ;  /* 0x000808001c127984 */ /* 0x000fe20000000800 */
[----:B------:R-:W-:-:S03]  /*0590*/  IMAD.WIDE R2, R29, 0x4, R2 ;  /* 0x000000041d027825 */ /* 0x000fc600078e0202 */
[----:B------:R-:W1:Y:S04]  /*05a0*/  LDS R19, [R28+0x80c] ;  /* 0x00080c001c137984 */ /* 0x000e680000000800 */
[----:B--2---:R2:W-:Y:S04]  /*05b0*/  @P3 STG.E.128 desc[UR6][R26.64], R12 ;  /* 0x0000000c1a003986 */ /* 0x0045e8000c101d06 */
[----:B-1----:R2:W-:Y:S04]  /*05c0*/  @P1 STG.E.128 desc[UR6][R2.64], R16 ;  /* 0x0000001002001986 */ /* 0x0025e8000c101d06 */
[----:B------:R2:W-:Y:S01]  /*05d0*/  @P2 STG.E.128 desc[UR6][R24.64], R8 ;  /* 0x0000000818002986 */ /* 0x0005e2000c101d06 */
[----:B------:R-:W-:Y:S05]  /*05e0*/  @!P0 EXIT ;  /* 0x000000000000894d */ /* 0x000fea0003800000 */
[----:B------:R-:W-:Y:S01]  /*05f0*/  STG.E.128 desc[UR6][R20.64], R4 ;  /* 0x0000000414007986 */ /* 0x000fe2000c101d06 */
[----:B------:R-:W-:Y:S05]  /*0600*/  EXIT ;  /* 0x000000000000794d */ /* 0x000fea0003800000 */
.L_x_0:
[----:B------:R-:W-:-:S00]  /*0610*/  BRA `(.L_x_0) ;  /* 0xfffffffc00fc7947 */ /* 0x000fc0000383ffff */
[----:B------:R-:W-:-:S00]  /*0620*/  NOP ;  /* 0x0000000000007918 */ /* 0x000fc00000000000 */
        /* <DEDUP_REMOVED lines=13> */
.L_x_1:


//--------------------- .nv.shared.triton_poi_fused_convolution_8 --------------------------
	.section	.nv.shared.triton_poi_fused_convolution_8,"aw",@nobits
	.sectionflags	@""
	.align	16
	.zero		1024


//--------------------- .nv.constant0.triton_poi_fused_convolution_8 --------------------------
	.section	.nv.constant0.triton_poi_fused_convolution_8,"a",@progbits
	.sectionflags	@""
	.align	4
.nv.constant0.triton_poi_fused_convolution_8:
	.zero		560
